//
// Generated by NVIDIA NVVM Compiler
//
// Compiler Build ID: CL-36424714
// Cuda compilation tools, release 13.0, V13.0.88
// Based on NVVM 20.0.0
//

.version 9.0
.target sm_100
.address_size 64

	// .globl	_Z20aten_mean_row_kernelPfS_
.global .align 4 .b8 x[256];
.global .align 4 .b8 sum_result[32];
.global .align 4 .b8 result[32];

.visible .entry _Z20aten_mean_row_kernelPfS_(
	.param .u64 .ptr .align 1 _Z20aten_mean_row_kernelPfS__param_0,
	.param .u64 .ptr .align 1 _Z20aten_mean_row_kernelPfS__param_1
)
{
	.reg .pred 	%p<7>;
	.reg .b32 	%r<12>;
	.reg .b32 	%f<4>;
	.reg .b64 	%rd<22>;

	ld.param.u64 	%rd1, [_Z20aten_mean_row_kernelPfS__param_0];
	ld.param.u64 	%rd2, [_Z20aten_mean_row_kernelPfS__param_1];
	mov.u32 	%r3, %tid.y;
	mov.u32 	%r4, %ctaid.y;
	mov.u32 	%r5, %ntid.y;
	mad.lo.s32 	%r1, %r4, %r5, %r3;
	mov.u32 	%r6, %tid.x;
	mov.u32 	%r7, %ctaid.x;
	mov.u32 	%r8, %ntid.x;
	mad.lo.s32 	%r2, %r7, %r8, %r6;
	setp.gt.u32 	%p1, %r1, 7;
	setp.gt.s32 	%p2, %r2, 7;
	or.pred  	%p3, %p1, %p2;
	@%p3 bra 	$L__BB0_2;
	cvta.to.global.u64 	%rd3, %rd1;
	shl.b32 	%r9, %r1, 3;
	add.s32 	%r10, %r9, %r2;
	mul.wide.s32 	%rd4, %r10, 4;
	add.s64 	%rd5, %rd3, %rd4;
	ld.global.f32 	%f1, [%rd5];
	mul.wide.u32 	%rd6, %r1, 32;
	mov.u64 	%rd7, x;
	add.s64 	%rd8, %rd7, %rd6;
	mul.wide.s32 	%rd9, %r2, 4;
	add.s64 	%rd10, %rd8, %rd9;
	st.global.f32 	[%rd10], %f1;
$L__BB0_2:
	setp.gt.u32 	%p4, %r1, 7;
	setp.gt.s32 	%p5, %r2, 0;
	or.pred  	%p6, %p4, %p5;
	@%p6 bra 	$L__BB0_4;
	mul.wide.u32 	%rd11, %r1, 4;
	mov.u64 	%rd12, sum_result;
	add.s64 	%rd13, %rd12, %rd11;
	mul.wide.s32 	%rd14, %r2, 4;
	add.s64 	%rd15, %rd13, %rd14;
	ld.global.f32 	%f2, [%rd15];
	mul.f32 	%f3, %f2, 0f3E000000;
	mov.u64 	%rd16, result;
	add.s64 	%rd17, %rd16, %rd11;
	add.s64 	%rd18, %rd17, %rd14;
	st.global.f32 	[%rd18], %f3;
	add.s32 	%r11, %r1, %r2;
	cvta.to.global.u64 	%rd19, %rd2;
	mul.wide.s32 	%rd20, %r11, 4;
	add.s64 	%rd21, %rd19, %rd20;
	st.global.f32 	[%rd21], %f3;
$L__BB0_4:
	ret;

}


// ===== COMPILED SASS (sm_100) =====

	.target	sm_100

	.elftype	@"ET_EXEC"


//--------------------- .note.nv.tkinfo           --------------------------
	.section	.note.nv.tkinfo,"",@"SHT_NOTE"
	.sectionflags	@"SHF_NOTE_NV_TKINFO"
	.tkinfo
        /*0018*/ 	.word	0x00000002
        /*0030*/ 	.string	""
        /*0030*/ 	.string	"ptxas"
        /*0030*/ 	.string	"Cuda compilation tools, release 13.0, V13.0.88"
        /*0030*/ 	.string	"Build cuda_13.0.r13.0/compiler.36424714_0"
        /*0030*/ 	.string	"-arch sm_100 -m 64 "



//--------------------- .note.nv.cuinfo           --------------------------
	.section	.note.nv.cuinfo,"",@"SHT_NOTE"
	.sectionflags	@"SHF_NOTE_NV_CUINFO"
        /*0018*/ 	.short	0x0002
        /*001a*/ 	.short	0x0064
        /*001c*/ 	.short	0x0082
	.zero		2


//--------------------- .nv.info                  --------------------------
	.section	.nv.info,"",@"SHT_CUDA_INFO"
	.align	4


	//----- nvinfo : EIATTR_REGCOUNT
	.align		4
        /*0000*/ 	.byte	0x04, 0x2f
        /*0002*/ 	.short	(.L_4 - .L_3)
	.align		4
.L_3:
        /*0004*/ 	.word	index@(_Z20aten_mean_row_kernelPfS_)
        /*0008*/ 	.word	0x0000000e


	//----- nvinfo : EIATTR_FRAME_SIZE
	.align		4
.L_4:
        /*000c*/ 	.byte	0x04, 0x11
        /*000e*/ 	.short	(.L_6 - .L_5)
	.align		4
.L_5:
        /*0010*/ 	.word	index@(_Z20aten_mean_row_kernelPfS_)
        /*0014*/ 	.word	0x00000000


	//----- nvinfo : EIATTR_MIN_STACK_SIZE
	.align		4
.L_6:
        /*0018*/ 	.byte	0x04, 0x12
        /*001a*/ 	.short	(.L_8 - .L_7)
	.align		4
.L_7:
        /*001c*/ 	.word	index@(_Z20aten_mean_row_kernelPfS_)
        /*0020*/ 	.word	0x00000000
.L_8:


//--------------------- .nv.compat                --------------------------
	.section	.nv.compat,"",@"SHT_CUDA_COMPAT_INFO"
	.align	4
        /*0000*/ 	.byte	0x02, 0x09, 0x00, 0x00, 0x02, 0x02, 0x01, 0x00, 0x02, 0x05, 0x05, 0x00, 0x03, 0x07, 0x01, 0x01
        /*0010*/ 	.byte	0x02, 0x03, 0x00, 0x00, 0x02, 0x06, 0x01, 0x00, 0x04, 0x0b, 0x08, 0x00, 0x09, 0x00, 0x00, 0x00
        /*0020*/ 	.byte	0x00, 0x00, 0x00, 0x00


//--------------------- .nv.info._Z20aten_mean_row_kernelPfS_ --------------------------
	.section	.nv.info._Z20aten_mean_row_kernelPfS_,"",@"SHT_CUDA_INFO"
	.sectionflags	@""
	.align	4


	//----- nvinfo : EIATTR_CUDA_API_VERSION
	.align		4
        /*0000*/ 	.byte	0x04, 0x37
        /*0002*/ 	.short	(.L_10 - .L_9)
.L_9:
        /*0004*/ 	.word	0x00000082


	//----- nvinfo : EIATTR_KPARAM_INFO
	.align		4
.L_10:
        /*0008*/ 	.byte	0x04, 0x17
        /*000a*/ 	.short	(.L_12 - .L_11)
.L_11:
        /*000c*/ 	.word	0x00000000
        /*0010*/ 	.short	0x0001
        /*0012*/ 	.short	0x0008
        /*0014*/ 	.byte	0x00, 0xf5, 0x21, 0x00


	//----- nvinfo : EIATTR_KPARAM_INFO
	.align		4
.L_12:
        /*0018*/ 	.byte	0x04, 0x17
        /*001a*/ 	.short	(.L_14 - .L_13)
.L_13:
        /*001c*/ 	.word	0x00000000
        /*0020*/ 	.short	0x0000
        /*0022*/ 	.short	0x0000
        /*0024*/ 	.byte	0x00, 0xf5, 0x21, 0x00


	//----- nvinfo : EIATTR_SPARSE_MMA_MASK
	.align		4
.L_14:
        /*0028*/ 	.byte	0x03, 0x50
        /*002a*/ 	.short	0x0000


	//----- nvinfo : EIATTR_MAXREG_COUNT
	.align		4
        /*002c*/ 	.byte	0x03, 0x1b
        /*002e*/ 	.short	0x00ff


	//----- nvinfo : EIATTR_MERCURY_ISA_VERSION
	.align		4
        /*0030*/ 	.byte	0x03, 0x5f
        /*0032*/ 	.short	0x0101


	//----- nvinfo : EIATTR_VRC_CTA_INIT_COUNT
	.align		4
        /*0034*/ 	.byte	0x02, 0x4a
	.zero		1
	.zero		1


	//----- nvinfo : EIATTR_EXIT_INSTR_OFFSETS
	.align		4
        /*0038*/ 	.byte	0x04, 0x1c
        /*003a*/ 	.short	(.L_16 - .L_15)


	//   ....[0]....
.L_15:
        /*003c*/ 	.word	0x00000190


	//   ....[1]....
        /*0040*/ 	.word	0x00000270


	//----- nvinfo : EIATTR_CRS_STACK_SIZE
	.align		4
.L_16:
        /*0044*/ 	.byte	0x04, 0x1e
        /*0046*/ 	.short	(.L_18 - .L_17)
.L_17:
        /*0048*/ 	.word	0x00000000


	//----- nvinfo : EIATTR_CBANK_PARAM_SIZE
	.align		4
.L_18:
        /*004c*/ 	.byte	0x03, 0x19
        /*004e*/ 	.short	0x0010


	//----- nvinfo : EIATTR_PARAM_CBANK
	.align		4
        /*0050*/ 	.byte	0x04, 0x0a
        /*0052*/ 	.short	(.L_20 - .L_19)
	.align		4
.L_19:
        /*0054*/ 	.word	index@(.nv.constant0._Z20aten_mean_row_kernelPfS_)
        /*0058*/ 	.short	0x0380
        /*005a*/ 	.short	0x0010


	//----- nvinfo : EIATTR_SW_WAR
	.align		4
.L_20:
        /*005c*/ 	.byte	0x04, 0x36
        /*005e*/ 	.short	(.L_22 - .L_21)
.L_21:
        /*0060*/ 	.word	0x00000008
.L_22:


//--------------------- .nv.callgraph             --------------------------
	.section	.nv.callgraph,"",@"SHT_CUDA_CALLGRAPH"
	.align	4
	.sectionentsize	8
	.align		4
        /*0000*/ 	.word	0x00000000
	.align		4
        /*0004*/ 	.word	0xffffffff
	.align		4
        /*0008*/ 	.word	0x00000000
	.align		4
        /*000c*/ 	.word	0xfffffffe
	.align		4
        /*0010*/ 	.word	0x00000000
	.align		4
        /*0014*/ 	.word	0xfffffffd
	.align		4
        /*0018*/ 	.word	0x00000000
	.align		4
        /*001c*/ 	.word	0xfffffffc


//--------------------- .nv.constant4             --------------------------
	.section	.nv.constant4,"a",@progbits
	.align	8
	.align		8
.nv.constant4:
        /*0000*/ 	.dword	x
	.align		8
        /*0008*/ 	.dword	sum_result
	.align		8
        /*0010*/ 	.dword	result


//--------------------- .text._Z20aten_mean_row_kernelPfS_ --------------------------
	.section	.text._Z20aten_mean_row_kernelPfS_,"ax",@progbits
	.align	128
        .global         _Z20aten_mean_row_kernelPfS_
        .type           _Z20aten_mean_row_kernelPfS_,@function
        .size           _Z20aten_mean_row_kernelPfS_,(.L_x_3 - _Z20aten_mean_row_kernelPfS_)
        .other          _Z20aten_mean_row_kernelPfS_,@"STO_CUDA_ENTRY STV_DEFAULT"
_Z20aten_mean_row_kernelPfS_:
.text._Z20aten_mean_row_kernelPfS_:
[----:B------:R-:W-:Y:S01]  /*0000*/  LDC R1, c[0x0][0x37c] ;  /* 0x0000df00ff017b82 */ /* 0x000fe20000000800 */
[----:B------:R-:W0:Y:S07]  /*0010*/  S2R R0, SR_TID.X ;  /* 0x0000000000007919 */ /* 0x000e2e0000002100 */
[----:B------:R-:W1:Y:S01]  /*0020*/  LDC R2, c[0x0][0x364] ;  /* 0x0000d900ff027b82 */ /* 0x000e620000000800 */
[----:B------:R-:W-:Y:S01]  /*0030*/  BSSY.RECONVERGENT B0, `(.L_x_0) ;  /* 0x0000015000007945 */ /* 0x000fe20003800200 */
[----:B------:R-:W1:Y:S06]  /*0040*/  S2R R9, SR_TID.Y ;  /* 0x0000000000097919 */ /* 0x000e6c0000002200 */
[----:B------:R-:W0:Y:S08]  /*0050*/  S2UR UR5, SR_CTAID.X ;  /* 0x00000000000579c3 */ /* 0x000e300000002500 */
[----:B------:R-:W0:Y:S08]  /*0060*/  LDC R3, c[0x0][0x360] ;  /* 0x0000d800ff037b82 */ /* 0x000e300000000800 */
[----:B------:R-:W1:Y:S01]  /*0070*/  S2UR UR4, SR_CTAID.Y ;  /* 0x00000000000479c3 */ /* 0x000e620000002600 */
[----:B0-----:R-:W-:-:S05]  /*0080*/  IMAD R0, R3, UR5, R0 ;  /* 0x0000000503007c24 */ /* 0x001fca000f8e0200 */
[C---:B------:R-:W-:Y:S02]  /*0090*/  ISETP.GT.AND P1, PT, R0.reuse, 0x7, PT ;  /* 0x000000070000780c */ /* 0x040fe40003f24270 */
[----:B------:R-:W-:Y:S01]  /*00a0*/  ISETP.GT.AND P0, PT, R0, RZ, PT ;  /* 0x000000ff0000720c */ /* 0x000fe20003f04270 */
[----:B-1----:R-:W-:Y:S01]  /*00b0*/  IMAD R9, R2, UR4, R9 ;  /* 0x0000000402097c24 */ /* 0x002fe2000f8e0209 */
[----:B------:R-:W0:Y:S04]  /*00c0*/  LDCU.64 UR4, c[0x0][0x358] ;  /* 0x00006b00ff0477ac */ /* 0x000e280008000a00 */
[C---:B------:R-:W-:Y:S02]  /*00d0*/  ISETP.GT.U32.OR P1, PT, R9.reuse, 0x7, P1 ;  /* 0x000000070900780c */ /* 0x040fe40000f24470 */
[----:B------:R-:W-:-:S11]  /*00e0*/  ISETP.GT.U32.OR P0, PT, R9, 0x7, P0 ;  /* 0x000000070900780c */ /* 0x000fd60000704470 */
[----:B------:R-:W-:Y:S05]  /*00f0*/  @P1 BRA `(.L_x_1) ;  /* 0x0000000000201947 */ /* 0x000fea0003800000 */
[----:B------:R-:W1:Y:S01]  /*0100*/  LDC.64 R2, c[0x0][0x380] ;  /* 0x0000e000ff027b82 */ /* 0x000e620000000a00 */
[----:B------:R-:W-:-:S05]  /*0110*/  LEA R5, R9, R0, 0x3 ;  /* 0x0000000009057211 */ /* 0x000fca00078e18ff */
[----:B-1----:R-:W-:Y:S02]  /*0120*/  IMAD.WIDE R2, R5, 0x4, R2 ;  /* 0x0000000405027825 */ /* 0x002fe400078e0202 */
[----:B------:R-:W1:Y:S04]  /*0130*/  LDC.64 R4, c[0x4][RZ] ;  /* 0x01000000ff047b82 */ /* 0x000e680000000a00 */
[----:B0-----:R-:W2:Y:S01]  /*0140*/  LDG.E R3, desc[UR4][R2.64] ;  /* 0x0000000402037981 */ /* 0x001ea2000c1e1900 */
[----:B-1----:R-:W-:-:S04]  /*0150*/  IMAD.WIDE.U32 R4, R9, 0x20, R4 ;  /* 0x0000002009047825 */ /* 0x002fc800078e0004 */
[----:B------:R-:W-:-:S05]  /*0160*/  IMAD.WIDE R4, R0, 0x4, R4 ;  /* 0x0000000400047825 */ /* 0x000fca00078e0204 */
[----:B--2---:R1:W-:Y:S02]  /*0170*/  STG.E desc[UR4][R4.64], R3 ;  /* 0x0000000304007986 */ /* 0x0043e4000c101904 */
.L_x_1:
[----:B0-----:R-:W-:Y:S05]  /*0180*/  BSYNC.RECONVERGENT B0 ;  /* 0x0000000000007941 */ /* 0x001fea0003800200 */
.L_x_0:
[----:B------:R-:W-:Y:S05]  /*0190*/  @P0 EXIT ;  /* 0x000000000000094d */ /* 0x000fea0003800000 */
[----:B-1----:R-:W0:Y:S08]  /*01a0*/  LDC.64 R2, c[0x4][0x8] ;  /* 0x01000200ff027b82 */ /* 0x002e300000000a00 */
[----:B------:R-:W1:Y:S08]  /*01b0*/  LDC.64 R4, c[0x4][0x10] ;  /* 0x01000400ff047b82 */ /* 0x000e700000000a00 */
[----:B------:R-:W2:Y:S01]  /*01c0*/  LDC.64 R6, c[0x0][0x388] ;  /* 0x0000e200ff067b82 */ /* 0x000ea20000000a00 */
[----:B0-----:R-:W-:-:S04]  /*01d0*/  IMAD.WIDE.U32 R2, R9, 0x4, R2 ;  /* 0x0000000409027825 */ /* 0x001fc800078e0002 */
[----:B------:R-:W-:-:S06]  /*01e0*/  IMAD.WIDE R2, R0, 0x4, R2 ;  /* 0x0000000400027825 */ /* 0x000fcc00078e0202 */
[----:B------:R-:W3:Y:S01]  /*01f0*/  LDG.E R2, desc[UR4][R2.64] ;  /* 0x0000000402027981 */ /* 0x000ee2000c1e1900 */
[C---:B-1----:R-:W-:Y:S01]  /*0200*/  IMAD.WIDE.U32 R4, R9.reuse, 0x4, R4 ;  /* 0x0000000409047825 */ /* 0x042fe200078e0004 */
[----:B------:R-:W-:-:S03]  /*0210*/  IADD3 R11, PT, PT, R9, R0, RZ ;  /* 0x00000000090b7210 */ /* 0x000fc60007ffe0ff */
[----:B------:R-:W-:-:S04]  /*0220*/  IMAD.WIDE R4, R0, 0x4, R4 ;  /* 0x0000000400047825 */ /* 0x000fc800078e0204 */
[----:B--2---:R-:W-:-:S04]  /*0230*/  IMAD.WIDE R6, R11, 0x4, R6 ;  /* 0x000000040b067825 */ /* 0x004fc800078e0206 */
[----:B---3--:R-:W-:-:S05]  /*0240*/  FMUL R9, R2, 0.125 ;  /* 0x3e00000002097820 */ /* 0x008fca0000400000 */
[----:B------:R-:W-:Y:S04]  /*0250*/  STG.E desc[UR4][R4.64], R9 ;  /* 0x0000000904007986 */ /* 0x000fe8000c101904 */
[----:B------:R-:W-:Y:S01]  /*0260*/  STG.E desc[UR4][R6.64], R9 ;  /* 0x0000000906007986 */ /* 0x000fe2000c101904 */
[----:B------:R-:W-:Y:S05]  /*0270*/  EXIT ;  /* 0x000000000000794d */ /* 0x000fea0003800000 */
.L_x_2:
[----:B------:R-:W-:-:S00]  /*0280*/  BRA `(.L_x_2) ;  /* 0xfffffffc00fc7947 */ /* 0x000fc0000383ffff */
[----:B------:R-:W-:-:S00]  /*0290*/  NOP ;  /* 0x0000000000007918 */ /* 0x000fc00000000000 */
        /* <DEDUP_REMOVED lines=14> */
.L_x_3:


//--------------------- .nv.shared.reserved.0     --------------------------
	.section	.nv.shared.reserved.0,"aw",@nobits
	.weak		__nv_reservedSMEM_offset_0_alias
	.size		__nv_reservedSMEM_offset_0_alias, 0, 64
	.other		__nv_reservedSMEM_offset_0_alias,@"STO_CUDA_RESERVED_SHARED STV_DEFAULT"
__nv_reservedSMEM_offset_0_alias:
	.zero		0
	.zero		64


//--------------------- .nv.global                --------------------------
	.section	.nv.global,"aw",@nobits
	.align	4
.nv.global:
	.type		result,@object
	.size		result,(sum_result - result)
result:
	.zero		32
	.type		sum_result,@object
	.size		sum_result,(x - sum_result)
sum_result:
	.zero		32
	.type		x,@object
	.size		x,(.L_0 - x)
x:
	.zero		256
.L_0:


//--------------------- .nv.constant0._Z20aten_mean_row_kernelPfS_ --------------------------
	.section	.nv.constant0._Z20aten_mean_row_kernelPfS_,"a",@progbits
	.sectionflags	@""
	.align	4
.nv.constant0._Z20aten_mean_row_kernelPfS_:
	.zero		912


//--------------------- SYMBOLS --------------------------

	.type		.nv.reservedSmem.offset0,@object
	.size		.nv.reservedSmem.offset0,0x4
